	.headerflags	@"EF_CUDA_TEXMODE_UNIFIED EF_CUDA_64BIT_ADDRESS EF_CUDA_ACCELERATORS EF_CUDA_SM90 EF_CUDA_VIRTUAL_SM(EF_CUDA_SM90)"
	.elftype	@"ET_EXEC"


//--------------------- .nv.info                  --------------------------
	.section	.nv.info,"",@"SHT_CUDA_INFO"
	.align	4


	//----- nvinfo : EIATTR_REGCOUNT
	.align		4
        /*0000*/ 	.byte	0x04, 0x2f
        /*0002*/ 	.short	(.L_1 - .L_0)
	.align		4
.L_0:
        /*0004*/ 	.word	index@(triton_poi_fused_convolution_relu_5)
        /*0008*/ 	.word	0x00000028


	//----- nvinfo : EIATTR_MIN_STACK_SIZE
	.align		4
.L_1:
        /*000c*/ 	.byte	0x04, 0x12
        /*000e*/ 	.short	(.L_3 - .L_2)
	.align		4
.L_2:
        /*0010*/ 	.word	index@(triton_poi_fused_convolution_relu_5)
        /*0014*/ 	.word	0x00000000


	//----- nvinfo : EIATTR_FRAME_SIZE
	.align		4
.L_3:
        /*0018*/ 	.byte	0x04, 0x11
        /*001a*/ 	.short	(.L_5 - .L_4)
	.align		4
.L_4:
        /*001c*/ 	.word	index@(triton_poi_fused_convolution_relu_5)
        /*0020*/ 	.word	0x00000000


	//----- nvinfo : EIATTR_MIN_STACK_SIZE
	.align		4
.L_5:
        /*0024*/ 	.byte	0x04, 0x12
        /*0026*/ 	.short	(.L_7 - .L_6)
	.align		4
.L_6:
        /*0028*/ 	.word	index@(triton_poi_fused_convolution_relu_5)
        /*002c*/ 	.word	0x00000000
.L_7:


//--------------------- .nv.info.triton_poi_fused_convolution_relu_5 --------------------------
	.section	.nv.info.triton_poi_fused_convolution_relu_5,"",@"SHT_CUDA_INFO"
	.sectionflags	@""
	.align	4


	//----- nvinfo : EIATTR_CUDA_API_VERSION
	.align		4
        /*0000*/ 	.byte	0x04, 0x37
        /*0002*/ 	.short	(.L_9 - .L_8)
.L_8:
        /*0004*/ 	.word	0x0000007c


	//----- nvinfo : EIATTR_KPARAM_INFO
	.align		4
.L_9:
        /*0008*/ 	.byte	0x04, 0x17
        /*000a*/ 	.short	(.L_11 - .L_10)
.L_10:
        /*000c*/ 	.word	0x00000000
        /*0010*/ 	.short	0x0004
        /*0012*/ 	.short	0x001c
        /*0014*/ 	.byte	0x00, 0xf0, 0x11, 0x00


	//----- nvinfo : EIATTR_KPARAM_INFO
	.align		4
.L_11:
        /*0018*/ 	.byte	0x04, 0x17
        /*001a*/ 	.short	(.L_13 - .L_12)
.L_12:
        /*001c*/ 	.word	0x00000000
        /*0020*/ 	.short	0x0003
        /*0022*/ 	.short	0x0018
        /*0024*/ 	.byte	0x00, 0xf0, 0x11, 0x00


	//----- nvinfo : EIATTR_KPARAM_INFO
	.align		4
.L_13:
        /*0028*/ 	.byte	0x04, 0x17
        /*002a*/ 	.short	(.L_15 - .L_14)
.L_14:
        /*002c*/ 	.word	0x00000000
        /*0030*/ 	.short	0x0002
        /*0032*/ 	.short	0x0010
        /*0034*/ 	.byte	0x00, 0xf4, 0x21, 0x00


	//----- nvinfo : EIATTR_KPARAM_INFO
	.align		4
.L_15:
        /*0038*/ 	.byte	0x04, 0x17
        /*003a*/ 	.short	(.L_17 - .L_16)
.L_16:
        /*003c*/ 	.word	0x00000000
        /*0040*/ 	.short	0x0001
        /*0042*/ 	.short	0x0008
        /*0044*/ 	.byte	0x00, 0xf4, 0x21, 0x00


	//----- nvinfo : EIATTR_KPARAM_INFO
	.align		4
.L_17:
        /*0048*/ 	.byte	0x04, 0x17
        /*004a*/ 	.short	(.L_19 - .L_18)
.L_18:
        /*004c*/ 	.word	0x00000000
        /*0050*/ 	.short	0x0000
        /*0052*/ 	.short	0x0000
        /*0054*/ 	.byte	0x00, 0xf4, 0x21, 0x00


	//----- nvinfo : EIATTR_SPARSE_MMA_MASK
	.align		4
.L_19:
        /*0058*/ 	.byte	0x03, 0x50
        /*005a*/ 	.short	0x0000


	//----- nvinfo : EIATTR_MAXREG_COUNT
	.align		4
        /*005c*/ 	.byte	0x03, 0x1b
        /*005e*/ 	.short	0x00ff


	//----- nvinfo : EIATTR_EXIT_INSTR_OFFSETS
	.align		4
        /*0060*/ 	.byte	0x04, 0x1c
        /*0062*/ 	.short	(.L_21 - .L_20)


	//   ....[0]....
.L_20:
        /*0064*/ 	.word	0x00001740


	//   ....[1]....
        /*0068*/ 	.word	0x00001760


	//----- nvinfo : EIATTR_REQNTID
	.align		4
.L_21:
        /*006c*/ 	.byte	0x04, 0x10
        /*006e*/ 	.short	(.L_23 - .L_22)
.L_22:
        /*0070*/ 	.word	0x00000100
        /*0074*/ 	.word	0x00000001
        /*0078*/ 	.word	0x00000001


	//----- nvinfo : EIATTR_CBANK_PARAM_SIZE
	.align		4
.L_23:
        /*007c*/ 	.byte	0x03, 0x19
        /*007e*/ 	.short	0x0020


	//----- nvinfo : EIATTR_PARAM_CBANK
	.align		4
        /*0080*/ 	.byte	0x04, 0x0a
        /*0082*/ 	.short	(.L_25 - .L_24)
	.align		4
.L_24:
        /*0084*/ 	.word	index@(.nv.constant0.triton_poi_fused_convolution_relu_5)
        /*0088*/ 	.short	0x0210
        /*008a*/ 	.short	0x0020


	//----- nvinfo : EIATTR_SW_WAR
	.align		4
.L_25:
        /*008c*/ 	.byte	0x04, 0x36
        /*008e*/ 	.short	(.L_27 - .L_26)
.L_26:
        /*0090*/ 	.word	0x00000008
.L_27:


//--------------------- .nv.callgraph             --------------------------
	.section	.nv.callgraph,"",@"SHT_CUDA_CALLGRAPH"
	.align	4
	.sectionentsize	8
	.align		4
        /*0000*/ 	.word	0x00000000
	.align		4
        /*0004*/ 	.word	0xffffffff
	.align		4
        /*0008*/ 	.word	0x00000000
	.align		4
        /*000c*/ 	.word	0xfffffffe
	.align		4
        /*0010*/ 	.word	0x00000000
	.align		4
        /*0014*/ 	.word	0xfffffffd
	.align		4
        /*0018*/ 	.word	0x00000000
	.align		4
        /*001c*/ 	.word	0xfffffffc


//--------------------- .text.triton_poi_fused_convolution_relu_5 --------------------------
	.section	.text.triton_poi_fused_convolution_relu_5,"ax",@progbits
	.sectionflags	@"SHF_BARRIERS=1"
	.align	128
        .global         triton_poi_fused_convolution_relu_5
        .type           triton_poi_fused_convolution_relu_5,@function
        .size           triton_poi_fused_convolution_relu_5,(.L_x_1 - triton_poi_fused_convolution_relu_5)
        .other          triton_poi_fused_convolution_relu_5,@"STO_CUDA_ENTRY STV_DEFAULT"
triton_poi_fused_convolution_relu_5:
.text.triton_poi_fused_convolution_relu_5:
[----:B------:R-:W0:Y:S01]  /*0000*/  LDC R1, c[0x0][0x28] ;  /* 0x00000a00ff017b82 */ /* 0x000e220000000800 */
[----:B------:R-:W1:Y:S01]  /*0010*/  S2R R4, SR_TID.X ;  /* 0x0000000000047919 */ /* 0x000e620000002100 */
[----:B------:R-:W-:Y:S02]  /*0020*/  CS2R R28, SRZ ;  /* 0x00000000001c7805 */ /* 0x000fe4000001ff00 */
[----:B------:R-:W-:Y:S01]  /*0030*/  CS2R R30, SRZ ;  /* 0x00000000001e7805 */ /* 0x000fe2000001ff00 */
[----:B------:R-:W-:Y:S01]  /*0040*/  ULDC.64 UR6, c[0x0][0x208] ;  /* 0x0000820000067ab9 */ /* 0x000fe20000000a00 */
[----:B------:R-:W2:Y:S01]  /*0050*/  S2R R21, SR_CTAID.Y ;  /* 0x0000000000157919 */ /* 0x000ea20000002600 */
[----:B------:R-:W-:Y:S02]  /*0060*/  CS2R R24, SRZ ;  /* 0x0000000000187805 */ /* 0x000fe4000001ff00 */
[----:B------:R-:W-:Y:S02]  /*0070*/  CS2R R26, SRZ ;  /* 0x00000000001a7805 */ /* 0x000fe4000001ff00 */
[----:B------:R-:W-:Y:S01]  /*0080*/  CS2R R12, SRZ ;  /* 0x00000000000c7805 */ /* 0x000fe2000001ff00 */
[----:B------:R-:W3:Y:S01]  /*0090*/  S2R R19, SR_CTAID.X ;  /* 0x0000000000137919 */ /* 0x000ee20000002500 */
[----:B------:R-:W-:Y:S01]  /*00a0*/  CS2R R14, SRZ ;  /* 0x00000000000e7805 */ /* 0x000fe2000001ff00 */
[----:B-1----:R-:W-:-:S05]  /*00b0*/  IMAD.SHL.U32 R0, R4, 0x4, RZ ;  /* 0x0000000404007824 */ /* 0x002fca00078e00ff */
[----:B------:R-:W-:Y:S01]  /*00c0*/  LOP3.LUT R0, R0, 0xfc, RZ, 0xc0, !PT ;  /* 0x000000fc00007812 */ /* 0x000fe200078ec0ff */
[----:B---3--:R-:W-:-:S03]  /*00d0*/  IMAD.SHL.U32 R19, R19, 0x10, RZ ;  /* 0x0000001013137824 */ /* 0x008fc600078e00ff */
[----:B--2---:R-:W-:Y:S02]  /*00e0*/  PRMT R2, R0, 0x6540, R21 ;  /* 0x0000654000027816 */ /* 0x004fe40000000015 */
[----:B------:R-:W-:Y:S02]  /*00f0*/  SHF.R.U32.HI R0, RZ, 0x6, R4 ;  /* 0x00000006ff007819 */ /* 0x000fe40000011604 */
[----:B------:R-:W-:Y:S02]  /*0100*/  SHF.R.S32.HI R3, RZ, 0x1f, R2 ;  /* 0x0000001fff037819 */ /* 0x000fe40000011402 */
[----:B------:R-:W-:Y:S02]  /*0110*/  ISETP.GE.AND P0, PT, R2, 0x200, PT ;  /* 0x000002000200780c */ /* 0x000fe40003f06270 */
[----:B------:R-:W-:Y:S02]  /*0120*/  LEA.HI R3, R3, R2, RZ, 0x7 ;  /* 0x0000000203037211 */ /* 0x000fe400078f38ff */
[----:B------:R-:W-:-:S02]  /*0130*/  SGXT.U32 R0, R0, 0x2 ;  /* 0x000000020000781a */ /* 0x000fc40000000000 */
[----:B------:R-:W-:Y:S02]  /*0140*/  LOP3.LUT R5, R3, 0xffffff80, RZ, 0xc0, !PT ;  /* 0xffffff8003057812 */ /* 0x000fe400078ec0ff */
[----:B------:R-:W-:Y:S02]  /*0150*/  SHF.R.S32.HI R3, RZ, 0x7, R3 ;  /* 0x00000007ff037819 */ /* 0x000fe40000011403 */
[----:B------:R-:W-:Y:S01]  /*0160*/  LOP3.LUT R7, R19, 0x8, R0, 0xfe, !PT ;  /* 0x0000000813077812 */ /* 0x000fe200078efe00 */
[----:B------:R-:W-:Y:S01]  /*0170*/  IMAD.IADD R6, R2, 0x1, -R5 ;  /* 0x0000000102067824 */ /* 0x000fe200078e0a05 */
[----:B------:R-:W-:Y:S02]  /*0180*/  LOP3.LUT R5, R19, R0, RZ, 0xfc, !PT ;  /* 0x0000000013057212 */ /* 0x000fe400078efcff */
[----:B------:R-:W-:Y:S01]  /*0190*/  ISETP.LT.AND P3, PT, R7, 0x31, !P0 ;  /* 0x000000310700780c */ /* 0x000fe20004761270 */
[----:B------:R-:W-:Y:S01]  /*01a0*/  IMAD R9, R3, 0x1880, R6 ;  /* 0x0000188003097824 */ /* 0x000fe200078e0206 */
[----:B------:R-:W-:Y:S01]  /*01b0*/  LOP3.LUT R6, R19, 0x4, R0, 0xfe, !PT ;  /* 0x0000000413067812 */ /* 0x000fe200078efe00 */
[----:B------:R-:W1:Y:S01]  /*01c0*/  LDC.64 R2, c[0x0][0x210] ;  /* 0x00008400ff027b82 */ /* 0x000e620000000a00 */
[C---:B------:R-:W-:Y:S01]  /*01d0*/  ISETP.LT.AND P1, PT, R5.reuse, 0x31, !P0 ;  /* 0x000000310500780c */ /* 0x040fe20004721270 */
[--C-:B------:R-:W-:Y:S01]  /*01e0*/  IMAD R5, R5, 0x80, R9.reuse ;  /* 0x0000008005057824 */ /* 0x100fe200078e0209 */
[C---:B------:R-:W-:Y:S01]  /*01f0*/  ISETP.LT.AND P2, PT, R6.reuse, 0x31, !P0 ;  /* 0x000000310600780c */ /* 0x040fe20004741270 */
[--C-:B------:R-:W-:Y:S01]  /*0200*/  IMAD R17, R6, 0x80, R9.reuse ;  /* 0x0000008006117824 */ /* 0x100fe200078e0209 */
[----:B------:R-:W-:Y:S01]  /*0210*/  LOP3.LUT R8, R19, 0xc, R0, 0xfe, !PT ;  /* 0x0000000c13087812 */ /* 0x000fe200078efe00 */
[----:B------:R-:W-:-:S03]  /*0220*/  IMAD R23, R7, 0x80, R9 ;  /* 0x0000008007177824 */ /* 0x000fc600078e0209 */
[C---:B------:R-:W-:Y:S01]  /*0230*/  ISETP.LT.AND P0, PT, R8.reuse, 0x31, !P0 ;  /* 0x000000310800780c */ /* 0x040fe20004701270 */
[----:B------:R-:W-:Y:S01]  /*0240*/  IMAD R33, R8, 0x80, R9 ;  /* 0x0000008008217824 */ /* 0x000fe200078e0209 */
[----:B------:R-:W-:Y:S02]  /*0250*/  CS2R R8, SRZ ;  /* 0x0000000000087805 */ /* 0x000fe4000001ff00 */
[----:B------:R-:W-:Y:S01]  /*0260*/  CS2R R10, SRZ ;  /* 0x00000000000a7805 */ /* 0x000fe2000001ff00 */
[----:B-1----:R-:W-:-:S04]  /*0270*/  IMAD.WIDE R6, R5, 0x4, R2 ;  /* 0x0000000405067825 */ /* 0x002fc800078e0202 */
[--C-:B------:R-:W-:Y:S01]  /*0280*/  IMAD.WIDE R16, R17, 0x4, R2.reuse ;  /* 0x0000000411107825 */ /* 0x100fe200078e0202 */
[----:B------:R1:W2:Y:S03]  /*0290*/  @P1 LDG.E.EL.128 R28, desc[UR6][R6.64] ;  /* 0x00000006061c1981 */ /* 0x0002a6000c2e1d00 */
[--C-:B------:R-:W-:Y:S01]  /*02a0*/  IMAD.WIDE R22, R23, 0x4, R2.reuse ;  /* 0x0000000417167825 */ /* 0x100fe200078e0202 */
[----:B------:R3:W4:Y:S03]  /*02b0*/  @P2 LDG.E.EL.128 R24, desc[UR6][R16.64] ;  /* 0x0000000610182981 */ /* 0x000726000c2e1d00 */
[----:B------:R-:W-:Y:S01]  /*02c0*/  IMAD.WIDE R32, R33, 0x4, R2 ;  /* 0x0000000421207825 */ /* 0x000fe200078e0202 */
[----:B------:R5:W4:Y:S04]  /*02d0*/  @P3 LDG.E.EL.128 R12, desc[UR6][R22.64] ;  /* 0x00000006160c3981 */ /* 0x000b28000c2e1d00 */
[----:B------:R3:W4:Y:S01]  /*02e0*/  @P0 LDG.E.EL.128 R8, desc[UR6][R32.64] ;  /* 0x0000000620080981 */ /* 0x000722000c2e1d00 */
[----:B------:R-:W5:Y:S01]  /*02f0*/  S2UR UR5, SR_CgaCtaId ;  /* 0x00000000000579c3 */ /* 0x000f620000008800 */
[----:B------:R-:W-:Y:S01]  /*0300*/  IMAD.SHL.U32 R2, R4, 0x40, RZ ;  /* 0x0000004004027824 */ /* 0x000fe200078e00ff */
[----:B------:R-:W-:-:S04]  /*0310*/  UMOV UR4, 0x400 ;  /* 0x0000040000047882 */ /* 0x000fc80000000000 */
[----:B-1----:R-:W-:Y:S02]  /*0320*/  LOP3.LUT R7, R2, 0xfc0, RZ, 0xc0, !PT ;  /* 0x00000fc002077812 */ /* 0x002fe400078ec0ff */
[----:B------:R-:W1:Y:S02]  /*0330*/  LDC.64 R2, c[0x0][0x218] ;  /* 0x00008600ff027b82 */ /* 0x000e640000000a00 */
[C---:B------:R-:W-:Y:S02]  /*0340*/  LOP3.LUT R0, R7.reuse, R0, RZ, 0xfc, !PT ;  /* 0x0000000007007212 */ /* 0x040fe400078efcff */
[C---:B---3--:R-:W-:Y:S02]  /*0350*/  LOP3.LUT R16, R7.reuse, 0x10, RZ, 0xfc, !PT ;  /* 0x0000001007107812 */ /* 0x048fe400078efcff */
[C---:B------:R-:W-:Y:S01]  /*0360*/  LOP3.LUT R18, R7.reuse, 0x20, RZ, 0xfc, !PT ;  /* 0x0000002007127812 */ /* 0x040fe200078efcff */
[----:B0----5:R-:W-:Y:S01]  /*0370*/  UPRMT UR4, UR5, 0x654, UR4 ;  /* 0x0000065405047896 */ /* 0x021fe20008000004 */
[----:B------:R-:W-:-:S05]  /*0380*/  LOP3.LUT R20, R7, 0x30, RZ, 0xfc, !PT ;  /* 0x0000003007147812 */ /* 0x000fca00078efcff */
[----:B------:R-:W-:Y:S02]  /*0390*/  LEA.HI R17, R7, UR4, RZ, 0x1e ;  /* 0x0000000407117c11 */ /* 0x000fe4000f8ff0ff */
[----:B------:R-:W-:-:S03]  /*03a0*/  LEA.HI R23, R18, UR4, RZ, 0x1e ;  /* 0x0000000412177c11 */ /* 0x000fc6000f8ff0ff */
[----:B------:R-:W-:Y:S01]  /*03b0*/  IMAD R7, R0, 0x4, R17 ;  /* 0x0000000400077824 */ /* 0x000fe200078e0211 */
[----:B------:R-:W-:Y:S02]  /*03c0*/  LEA.HI R17, R16, UR4, RZ, 0x1e ;  /* 0x0000000410117c11 */ /* 0x000fe4000f8ff0ff */
[----:B------:R-:W-:Y:S01]  /*03d0*/  LEA.HI R33, R20, UR4, RZ, 0x1e ;  /* 0x0000000414217c11 */ /* 0x000fe2000f8ff0ff */
[C---:B------:R-:W-:Y:S02]  /*03e0*/  IMAD R23, R0.reuse, 0x4, R23 ;  /* 0x0000000400177824 */ /* 0x040fe400078e0217 */
[C---:B------:R-:W-:Y:S02]  /*03f0*/  IMAD R18, R0.reuse, 0x4, R17 ;  /* 0x0000000400127824 */ /* 0x040fe400078e0211 */
[----:B------:R-:W-:Y:S01]  /*0400*/  IMAD R0, R0, 0x4, R33 ;  /* 0x0000000400007824 */ /* 0x000fe200078e0221 */
[--C-:B------:R-:W-:Y:S02]  /*0410*/  SHF.R.S32.HI R6, RZ, 0x17, R21.reuse ;  /* 0x00000017ff067819 */ /* 0x100fe40000011415 */
[----:B------:R-:W-:-:S02]  /*0420*/  PRMT R5, R4, 0x6540, R21 ;  /* 0x0000654004057816 */ /* 0x000fc40000000015 */
[----:B------:R-:W-:-:S04]  /*0430*/  SGXT R6, R6, 0x1 ;  /* 0x000000010606781a */ /* 0x000fc80000000200 */
[----:B------:R-:W-:-:S04]  /*0440*/  LEA.HI R6, R6, R5, RZ, 0x7 ;  /* 0x0000000506067211 */ /* 0x000fc800078f38ff */
[----:B------:R-:W-:Y:S02]  /*0450*/  LOP3.LUT R6, R6, 0xffffff80, RZ, 0xc0, !PT ;  /* 0xffffff8006067812 */ /* 0x000fe400078ec0ff */
[----:B------:R-:W-:-:S03]  /*0460*/  ISETP.GE.AND P0, PT, R5, 0x200, PT ;  /* 0x000002000500780c */ /* 0x000fc60003f06270 */
[----:B------:R-:W-:-:S04]  /*0470*/  IMAD.IADD R17, R5, 0x1, -R6 ;  /* 0x0000000105117824 */ /* 0x000fc800078e0a06 */
[----:B-1----:R-:W-:-:S04]  /*0480*/  IMAD.WIDE R16, R17, 0x4, R2 ;  /* 0x0000000411107825 */ /* 0x002fc800078e0202 */
[----:B------:R-:W-:Y:S01]  /*0490*/  IMAD.MOV.U32 R2, RZ, RZ, RZ ;  /* 0x000000ffff027224 */ /* 0x000fe200078e00ff */
[----:B--2---:R-:W-:Y:S04]  /*04a0*/  STS [R7], R28 ;  /* 0x0000001c07007388 */ /* 0x004fe80000000800 */
[----:B------:R-:W-:Y:S04]  /*04b0*/  STS [R18+0x40], R29 ;  /* 0x0000401d12007388 */ /* 0x000fe80000000800 */
[----:B------:R-:W-:Y:S04]  /*04c0*/  STS [R23+0x80], R30 ;  /* 0x0000801e17007388 */ /* 0x000fe80000000800 */
[----:B------:R-:W-:Y:S04]  /*04d0*/  STS [R0+0xc0], R31 ;  /* 0x0000c01f00007388 */ /* 0x000fe80000000800 */
[----:B----4-:R-:W-:Y:S04]  /*04e0*/  STS [R7+0x10], R24 ;  /* 0x0000101807007388 */ /* 0x010fe80000000800 */
[----:B------:R-:W-:Y:S04]  /*04f0*/  STS [R18+0x50], R25 ;  /* 0x0000501912007388 */ /* 0x000fe80000000800 */
[----:B------:R-:W-:Y:S04]  /*0500*/  STS [R23+0x90], R26 ;  /* 0x0000901a17007388 */ /* 0x000fe80000000800 */
[----:B------:R-:W-:Y:S04]  /*0510*/  STS [R0+0xd0], R27 ;  /* 0x0000d01b00007388 */ /* 0x000fe80000000800 */
[----:B------:R-:W-:Y:S04]  /*0520*/  STS [R7+0x20], R12 ;  /* 0x0000200c07007388 */ /* 0x000fe80000000800 */
[----:B------:R-:W-:Y:S04]  /*0530*/  STS [R18+0x60], R13 ;  /* 0x0000600d12007388 */ /* 0x000fe80000000800 */
[----:B------:R-:W-:Y:S04]  /*0540*/  STS [R23+0xa0], R14 ;  /* 0x0000a00e17007388 */ /* 0x000fe80000000800 */
[----:B------:R-:W-:Y:S04]  /*0550*/  STS [R0+0xe0], R15 ;  /* 0x0000e00f00007388 */ /* 0x000fe80000000800 */
[----:B------:R0:W-:Y:S04]  /*0560*/  STS [R7+0x30], R8 ;  /* 0x0000300807007388 */ /* 0x0001e80000000800 */
[----:B------:R-:W-:Y:S04]  /*0570*/  STS [R18+0x70], R9 ;  /* 0x0000700912007388 */ /* 0x000fe80000000800 */
[----:B------:R1:W-:Y:S04]  /*0580*/  STS [R23+0xb0], R10 ;  /* 0x0000b00a17007388 */ /* 0x0003e80000000800 */
[----:B------:R2:W-:Y:S01]  /*0590*/  STS [R0+0xf0], R11 ;  /* 0x0000f00b00007388 */ /* 0x0005e20000000800 */
[----:B------:R-:W-:Y:S06]  /*05a0*/  BAR.SYNC.DEFER_BLOCKING 0x0 ;  /* 0x0000000000007b1d */ /* 0x000fec0000010000 */
[----:B------:R3:W4:Y:S01]  /*05b0*/  @!P0 LDG.E.EL R2, desc[UR6][R16.64] ;  /* 0x0000000610028981 */ /* 0x000722000c2e1900 */
[----:B------:R-:W-:-:S02]  /*05c0*/  LOP3.LUT R3, R4, 0xff, RZ, 0xc0, !PT ;  /* 0x000000ff04037812 */ /* 0x000fc400078ec0ff */
[----:B------:R-:W-:Y:S02]  /*05d0*/  SHF.R.U32.HI R5, RZ, 0x2, R4 ;  /* 0x00000002ff057819 */ /* 0x000fe40000011604 */
[C---:B------:R-:W-:Y:S02]  /*05e0*/  LOP3.LUT R6, R3.reuse, 0x100, RZ, 0xfc, !PT ;  /* 0x0000010003067812 */ /* 0x040fe400078efcff */
[C---:B0-----:R-:W-:Y:S02]  /*05f0*/  LOP3.LUT R7, R3.reuse, 0x200, RZ, 0xfc, !PT ;  /* 0x0000020003077812 */ /* 0x041fe400078efcff */
[C---:B-1----:R-:W-:Y:S02]  /*0600*/  LOP3.LUT R10, R3.reuse, 0x500, RZ, 0xfc, !PT ;  /* 0x00000500030a7812 */ /* 0x042fe400078efcff */
[C---:B--2---:R-:W-:Y:S02]  /*0610*/  LOP3.LUT R11, R3.reuse, 0x600, RZ, 0xfc, !PT ;  /* 0x00000600030b7812 */ /* 0x044fe400078efcff */
[----:B------:R-:W-:-:S02]  /*0620*/  LOP3.LUT R15, R3, 0x800, RZ, 0xfc, !PT ;  /* 0x00000800030f7812 */ /* 0x000fc400078efcff */
[C---:B------:R-:W-:Y:S02]  /*0630*/  LOP3.LUT R8, R3.reuse, 0x300, RZ, 0xfc, !PT ;  /* 0x0000030003087812 */ /* 0x040fe400078efcff */
[C---:B------:R-:W-:Y:S02]  /*0640*/  LOP3.LUT R9, R3.reuse, 0x400, RZ, 0xfc, !PT ;  /* 0x0000040003097812 */ /* 0x040fe400078efcff */
[C---:B------:R-:W-:Y:S02]  /*0650*/  LOP3.LUT R13, R3.reuse, 0x700, RZ, 0xfc, !PT ;  /* 0x00000700030d7812 */ /* 0x040fe400078efcff */
[C---:B---3--:R-:W-:Y:S02]  /*0660*/  LOP3.LUT R17, R3.reuse, 0x900, RZ, 0xfc, !PT ;  /* 0x0000090003117812 */ /* 0x048fe400078efcff */
[C---:B------:R-:W-:Y:S02]  /*0670*/  LOP3.LUT R22, R3.reuse, 0xa00, RZ, 0xfc, !PT ;  /* 0x00000a0003167812 */ /* 0x040fe400078efcff */
[----:B------:R-:W-:-:S02]  /*0680*/  LOP3.LUT R24, R3, 0xb00, RZ, 0xfc, !PT ;  /* 0x00000b0003187812 */ /* 0x000fc400078efcff */
[C---:B------:R-:W-:Y:S02]  /*0690*/  LOP3.LUT R25, R3.reuse, 0xc00, RZ, 0xfc, !PT ;  /* 0x00000c0003197812 */ /* 0x040fe400078efcff */
[C---:B------:R-:W-:Y:S02]  /*06a0*/  LOP3.LUT R27, R3.reuse, 0xd00, RZ, 0xfc, !PT ;  /* 0x00000d00031b7812 */ /* 0x040fe400078efcff */
[C---:B------:R-:W-:Y:S02]  /*06b0*/  LOP3.LUT R29, R3.reuse, 0xe00, RZ, 0xfc, !PT ;  /* 0x00000e00031d7812 */ /* 0x040fe400078efcff */
[----:B------:R-:W-:Y:S02]  /*06c0*/  LOP3.LUT R31, R3, 0xf00, RZ, 0xfc, !PT ;  /* 0x00000f00031f7812 */ /* 0x000fe400078efcff */
[----:B------:R-:W-:Y:S02]  /*06d0*/  LOP3.LUT R5, R5, 0x3c, RZ, 0xc0, !PT ;  /* 0x0000003c05057812 */ /* 0x000fe400078ec0ff */
[----:B------:R-:W-:-:S02]  /*06e0*/  SHF.R.U32.HI R6, RZ, 0x2, R6 ;  /* 0x00000002ff067819 */ /* 0x000fc40000011606 */
[----:B------:R-:W-:Y:S02]  /*06f0*/  SHF.R.U32.HI R7, RZ, 0x2, R7 ;  /* 0x00000002ff077819 */ /* 0x000fe40000011607 */
[----:B------:R-:W-:Y:S02]  /*0700*/  SHF.R.U32.HI R10, RZ, 0x2, R10 ;  /* 0x00000002ff0a7819 */ /* 0x000fe4000001160a */
[----:B------:R-:W-:Y:S02]  /*0710*/  SHF.R.U32.HI R12, RZ, 0x2, R11 ;  /* 0x00000002ff0c7819 */ /* 0x000fe4000001160b */
[----:B------:R-:W-:Y:S02]  /*0720*/  SHF.R.U32.HI R16, RZ, 0x2, R15 ;  /* 0x00000002ff107819 */ /* 0x000fe4000001160f */
[----:B------:R-:W-:Y:S02]  /*0730*/  SHF.R.U32.HI R8, RZ, 0x2, R8 ;  /* 0x00000002ff087819 */ /* 0x000fe40000011608 */
        /* <DEDUP_REMOVED lines=8> */
[----:B------:R-:W-:Y:S01]  /*07c0*/  SHF.R.U32.HI R32, RZ, 0x2, R31 ;  /* 0x00000002ff207819 */ /* 0x000fe2000001161f */
[----:B------:R-:W-:Y:S01]  /*07d0*/  VIADD R0, R5, UR4 ;  /* 0x0000000405007c36 */ /* 0x000fe20008000000 */
[----:B------:R-:W-:Y:S02]  /*07e0*/  LOP3.LUT R6, R6, 0x7c, RZ, 0xc0, !PT ;  /* 0x0000007c06067812 */ /* 0x000fe400078ec0ff */
[----:B------:R-:W-:Y:S02]  /*07f0*/  LOP3.LUT R7, R7, 0xbc, RZ, 0xc0, !PT ;  /* 0x000000bc07077812 */ /* 0x000fe400078ec0ff */
[----:B------:R-:W-:Y:S02]  /*0800*/  LOP3.LUT R11, R10, 0x17c, RZ, 0xc0, !PT ;  /* 0x0000017c0a0b7812 */ /* 0x000fe400078ec0ff */
[----:B------:R-:W-:-:S02]  /*0810*/  LOP3.LUT R13, R12, 0x1bc, RZ, 0xc0, !PT ;  /* 0x000001bc0c0d7812 */ /* 0x000fc400078ec0ff */
[----:B------:R-:W-:Y:S02]  /*0820*/  LOP3.LUT R17, R16, 0x23c, RZ, 0xc0, !PT ;  /* 0x0000023c10117812 */ /* 0x000fe400078ec0ff */
[----:B------:R-:W-:Y:S02]  /*0830*/  LOP3.LUT R8, R8, 0xfc, RZ, 0xc0, !PT ;  /* 0x000000fc08087812 */ /* 0x000fe400078ec0ff */
        /* <DEDUP_REMOVED lines=8> */
[----:B------:R-:W-:Y:S01]  /*08c0*/  LOP3.LUT R33, R32, 0x3fc, RZ, 0xc0, !PT ;  /* 0x000003fc20217812 */ /* 0x000fe200078ec0ff */
[----:B------:R-:W-:Y:S02]  /*08d0*/  IMAD R5, R3, 0x4, R0 ;  /* 0x0000000403057824 */ /* 0x000fe400078e0200 */
[----:B------:R-:W-:-:S02]  /*08e0*/  VIADD R6, R6, UR4 ;  /* 0x0000000406067c36 */ /* 0x000fc40008000000 */
[----:B------:R-:W-:Y:S02]  /*08f0*/  VIADD R0, R7, UR4 ;  /* 0x0000000407007c36 */ /* 0x000fe40008000000 */
[----:B------:R-:W-:Y:S01]  /*0900*/  VIADD R14, R11, UR4 ;  /* 0x000000040b0e7c36 */ /* 0x000fe20008000000 */
[----:B------:R-:W-:Y:S01]  /*0910*/  LDS R5, [R5] ;  /* 0x0000000005057984 */ /* 0x000fe20000000800 */
[----:B------:R-:W-:Y:S02]  /*0920*/  VIADD R16, R13, UR4 ;  /* 0x000000040d107c36 */ /* 0x000fe40008000000 */
[----:B------:R-:W-:Y:S02]  /*0930*/  VIADD R18, R17, UR4 ;  /* 0x0000000411127c36 */ /* 0x000fe40008000000 */
[----:B------:R-:W-:Y:S02]  /*0940*/  VIADD R10, R8, UR4 ;  /* 0x00000004080a7c36 */ /* 0x000fe40008000000 */
[----:B------:R-:W-:-:S02]  /*0950*/  VIADD R12, R9, UR4 ;  /* 0x00000004090c7c36 */ /* 0x000fc40008000000 */
[----:B------:R-:W-:Y:S02]  /*0960*/  VIADD R24, R15, UR4 ;  /* 0x000000040f187c36 */ /* 0x000fe40008000000 */
[----:B------:R-:W-:Y:S02]  /*0970*/  VIADD R22, R22, UR4 ;  /* 0x0000000416167c36 */ /* 0x000fe40008000000 */
[----:B------:R-:W-:Y:S02]  /*0980*/  VIADD R26, R23, UR4 ;  /* 0x00000004171a7c36 */ /* 0x000fe40008000000 */
[----:B------:R-:W-:Y:S02]  /*0990*/  VIADD R28, R25, UR4 ;  /* 0x00000004191c7c36 */ /* 0x000fe40008000000 */
[----:B------:R-:W-:Y:S02]  /*09a0*/  VIADD R30, R27, UR4 ;  /* 0x000000041b1e7c36 */ /* 0x000fe40008000000 */
[----:B------:R-:W-:-:S02]  /*09b0*/  VIADD R32, R29, UR4 ;  /* 0x000000041d207c36 */ /* 0x000fc40008000000 */
[----:B------:R-:W-:Y:S02]  /*09c0*/  VIADD R34, R31, UR4 ;  /* 0x000000041f227c36 */ /* 0x000fe40008000000 */
[----:B------:R-:W-:Y:S02]  /*09d0*/  VIADD R36, R33, UR4 ;  /* 0x0000000421247c36 */ /* 0x000fe40008000000 */
[C---:B------:R-:W-:Y:S02]  /*09e0*/  IMAD R8, R3.reuse, 0x4, R6 ;  /* 0x0000000403087824 */ /* 0x040fe400078e0206 */
[C---:B------:R-:W-:Y:S02]  /*09f0*/  IMAD R9, R3.reuse, 0x4, R0 ;  /* 0x0000000403097824 */ /* 0x040fe400078e0200 */
[C---:B------:R-:W-:Y:S02]  /*0a00*/  IMAD R6, R3.reuse, 0x4, R14 ;  /* 0x0000000403067824 */ /* 0x040fe400078e020e */
[C---:B------:R-:W-:Y:S01]  /*0a10*/  IMAD R23, R3.reuse, 0x4, R16 ;  /* 0x0000000403177824 */ /* 0x040fe200078e0210 */
[----:B------:R-:W-:Y:S01]  /*0a20*/  LDS R8, [R8+0x400] ;  /* 0x0004000008087984 */ /* 0x000fe20000000800 */
[----:B------:R-:W-:-:S02]  /*0a30*/  IMAD R25, R3, 0x4, R18 ;  /* 0x0000000403197824 */ /* 0x000fc400078e0212 */
[C---:B------:R-:W-:Y:S01]  /*0a40*/  IMAD R10, R3.reuse, 0x4, R10 ;  /* 0x00000004030a7824 */ /* 0x040fe200078e020a */
[----:B------:R-:W-:Y:S01]  /*0a50*/  LDS R9, [R9+0x800] ;  /* 0x0008000009097984 */ /* 0x000fe20000000800 */
[C---:B------:R-:W-:Y:S02]  /*0a60*/  IMAD R7, R3.reuse, 0x4, R12 ;  /* 0x0000000403077824 */ /* 0x040fe400078e020c */
[C---:B------:R-:W-:Y:S01]  /*0a70*/  IMAD R24, R3.reuse, 0x4, R24 ;  /* 0x0000000403187824 */ /* 0x040fe200078e0218 */
[----:B------:R-:W-:Y:S01]  /*0a80*/  LDS R6, [R6+0x1400] ;  /* 0x0014000006067984 */ /* 0x000fe20000000800 */
        /* <DEDUP_REMOVED lines=9> */
[----:B------:R-:W-:-:S03]  /*0b20*/  IMAD R18, R3, 0x4, R36 ;  /* 0x0000000403127824 */ /* 0x000fc600078e0224 */
[----:B------:R-:W-:Y:S04]  /*0b30*/  LDS R24, [R24+0x1c00] ;  /* 0x001c000018187984 */ /* 0x000fe80000000800 */
[----:B------:R-:W-:Y:S04]  /*0b40*/  LDS R25, [R25+0x2000] ;  /* 0x0020000019197984 */ /* 0x000fe80000000800 */
[----:B------:R-:W-:Y:S04]  /*0b50*/  LDS R22, [R22+0x2400] ;  /* 0x0024000016167984 */ /* 0x000fe80000000800 */
[----:B------:R-:W-:Y:S04]  /*0b60*/  LDS R0, [R0+0x2800] ;  /* 0x0028000000007984 */ /* 0x000fe80000000800 */
[----:B------:R-:W-:Y:S04]  /*0b70*/  LDS R14, [R14+0x2c00] ;  /* 0x002c00000e0e7984 */ /* 0x000fe80000000800 */
[----:B------:R-:W-:Y:S04]  /*0b80*/  LDS R15, [R15+0x3000] ;  /* 0x003000000f0f7984 */ /* 0x000fe80000000800 */
[----:B------:R-:W-:Y:S04]  /*0b90*/  LDS R16, [R16+0x3400] ;  /* 0x0034000010107984 */ /* 0x000fe80000000800 */
[----:B------:R-:W-:Y:S04]  /*0ba0*/  LDS R17, [R17+0x3800] ;  /* 0x0038000011117984 */ /* 0x000fe80000000800 */
[----:B------:R-:W-:Y:S01]  /*0bb0*/  LDS R18, [R18+0x3c00] ;  /* 0x003c000012127984 */ /* 0x000fe20000000800 */
[----:B------:R-:W-:Y:S01]  /*0bc0*/  LEA R3, R3, UR4, 0x3 ;  /* 0x0000000403037c11 */ /* 0x000fe2000f8e18ff */
[----:B------:R-:W-:Y:S01]  /*0bd0*/  BAR.SYNC.DEFER_BLOCKING 0x0 ;  /* 0x0000000000007b1d */ /* 0x000fe20000010000 */
[----:B------:R-:W-:-:S04]  /*0be0*/  SHF.R.U32.HI R20, RZ, 0x4, R4 ;  /* 0x00000004ff147819 */ /* 0x000fc80000011604 */
[----:B------:R-:W-:-:S04]  /*0bf0*/  SGXT.U32 R20, R20, 0x4 ;  /* 0x000000041414781a */ /* 0x000fc80000000000 */
[C---:B------:R-:W-:Y:S02]  /*0c00*/  LEA R11, R20.reuse, UR4, 0x3 ;  /* 0x00000004140b7c11 */ /* 0x040fe4000f8e18ff */
[----:B------:R-:W-:-:S04]  /*0c10*/  LOP3.LUT R13, R20, 0x20, RZ, 0xfc, !PT ;  /* 0x00000020140d7812 */ /* 0x000fc800078efcff */
[----:B------:R-:W-:Y:S02]  /*0c20*/  LEA R28, R13, UR4, 0x3 ;  /* 0x000000040d1c7c11 */ /* 0x000fe4000f8e18ff */
[----:B------:R-:W-:-:S04]  /*0c30*/  LOP3.LUT R12, R20, 0x10, RZ, 0xfc, !PT ;  /* 0x00000010140c7812 */ /* 0x000fc800078efcff */
[----:B------:R-:W-:Y:S02]  /*0c40*/  LEA R27, R12, UR4, 0x3 ;  /* 0x000000040c1b7c11 */ /* 0x000fe4000f8e18ff */
[----:B------:R-:W-:-:S04]  /*0c50*/  LOP3.LUT R12, R20, 0x30, RZ, 0xfc, !PT ;  /* 0x00000030140c7812 */ /* 0x000fc800078efcff */
[----:B------:R-:W-:Y:S02]  /*0c60*/  LEA R13, R12, UR4, 0x3 ;  /* 0x000000040c0d7c11 */ /* 0x000fe4000f8e18ff */
[----:B------:R-:W-:-:S04]  /*0c70*/  LOP3.LUT R12, R20, 0x40, RZ, 0xfc, !PT ;  /* 0x00000040140c7812 */ /* 0x000fc800078efcff */
[----:B------:R-:W-:Y:S02]  /*0c80*/  LEA R12, R12, UR4, 0x3 ;  /* 0x000000040c0c7c11 */ /* 0x000fe4000f8e18ff */
[----:B------:R-:W-:Y:S02]  /*0c90*/  LOP3.LUT R19, R19, 0xf, R4, 0xf8, !PT ;  /* 0x0000000f13137812 */ /* 0x000fe400078ef804 */
[C---:B------:R-:W-:Y:S01]  /*0ca0*/  PRMT R4, R20.reuse, 0x6540, R21 ;  /* 0x0000654014047816 */ /* 0x040fe20000000015 */
[----:B----4-:R0:W-:Y:S01]  /*0cb0*/  STS [R3], R2 ;  /* 0x0000000203007388 */ /* 0x0101e20000000800 */
[----:B------:R-:W-:Y:S08]  /*0cc0*/  BAR.SYNC.DEFER_BLOCKING 0x0 ;  /* 0x0000000000007b1d */ /* 0x000ff00000010000 */
[----:B0-----:R-:W0:Y:S01]  /*0cd0*/  LDC.64 R2, c[0x0][0x220] ;  /* 0x00008800ff027b82 */ /* 0x001e220000000a00 */
[----:B------:R1:W2:Y:S04]  /*0ce0*/  LDS R26, [R11] ;  /* 0x000000000b1a7984 */ /* 0x0002a80000000800 */
[----:B------:R-:W3:Y:S04]  /*0cf0*/  LDS R28, [R28] ;  /* 0x000000001c1c7984 */ /* 0x000ee80000000800 */
[----:B------:R-:W4:Y:S01]  /*0d00*/  LDS R27, [R27] ;  /* 0x000000001b1b7984 */ /* 0x000f220000000800 */
[----:B-1----:R-:W-:-:S03]  /*0d10*/  LOP3.LUT R11, R20, 0x50, RZ, 0xfc, !PT ;  /* 0x00000050140b7812 */ /* 0x002fc600078efcff */
[----:B------:R-:W1:Y:S01]  /*0d20*/  LDS R13, [R13] ;  /* 0x000000000d0d7984 */ /* 0x000e620000000800 */
[----:B------:R-:W-:-:S03]  /*0d30*/  LEA R11, R11, UR4, 0x3 ;  /* 0x000000040b0b7c11 */ /* 0x000fc6000f8e18ff */
[----:B------:R-:W-:Y:S04]  /*0d40*/  LDS R12, [R12] ;  /* 0x000000000c0c7984 */ /* 0x000fe80000000800 */
[----:B------:R-:W5:Y:S01]  /*0d50*/  LDS R11, [R11] ;  /* 0x000000000b0b7984 */ /* 0x000f620000000800 */
[----:B------:R-:W-:Y:S01]  /*0d60*/  ISETP.GE.AND P0, PT, R19, 0x31, PT ;  /* 0x000000311300780c */ /* 0x000fe20003f06270 */
[----:B------:R-:W-:-:S03]  /*0d70*/  IMAD R31, R4, 0x31, R19 ;  /* 0x00000031041f7824 */ /* 0x000fc600078e0213 */
[----:B------:R-:W-:Y:S01]  /*0d80*/  ISETP.LT.AND P1, PT, R4, 0x200, !P0 ;  /* 0x000002000400780c */ /* 0x000fe20004721270 */
[C---:B--2---:R-:W-:Y:S01]  /*0d90*/  FADD R29, R5.reuse, R26 ;  /* 0x0000001a051d7221 */ /* 0x044fe20000000000 */
[----:B------:R-:W-:Y:S02]  /*0da0*/  FSETP.GEU.AND P2, PT, R5, -R26, PT ;  /* 0x8000001a0500720b */ /* 0x000fe40003f4e000 */
[C---:B------:R-:W-:Y:S02]  /*0db0*/  LOP3.LUT R26, R20.reuse, 0x60, RZ, 0xfc, !PT ;  /* 0x00000060141a7812 */ /* 0x040fe400078efcff */
[----:B------:R-:W-:Y:S02]  /*0dc0*/  FSEL R33, R29, RZ, P2 ;  /* 0x000000ff1d217208 */ /* 0x000fe40001000000 */
[C---:B---3--:R-:W-:Y:S01]  /*0dd0*/  FSETP.GEU.AND P2, PT, R9.reuse, -R28, PT ;  /* 0x8000001c0900720b */ /* 0x048fe20003f4e000 */
[----:B------:R-:W-:Y:S01]  /*0de0*/  FADD R9, R9, R28 ;  /* 0x0000001c09097221 */ /* 0x000fe20000000000 */
[----:B0-----:R-:W-:Y:S01]  /*0df0*/  IMAD.WIDE R4, R31, 0x4, R2 ;  /* 0x000000041f047825 */ /* 0x001fe200078e0202 */
[----:B------:R-:W-:-:S02]  /*0e00*/  LOP3.LUT R28, R20, 0x80, RZ, 0xfc, !PT ;  /* 0x00000080141c7812 */ /* 0x000fc400078efcff */
[----:B------:R-:W-:Y:S02]  /*0e10*/  LEA R31, R26, UR4, 0x3 ;  /* 0x000000041a1f7c11 */ /* 0x000fe4000f8e18ff */
[----:B------:R-:W-:Y:S02]  /*0e20*/  LEA R26, R28, UR4, 0x3 ;  /* 0x000000041c1a7c11 */ /* 0x000fe4000f8e18ff */
[C---:B----4-:R-:W-:Y:S01]  /*0e30*/  FSETP.GEU.AND P3, PT, R8.reuse, -R27, PT ;  /* 0x8000001b0800720b */ /* 0x050fe20003f6e000 */
[----:B------:R-:W0:Y:S01]  /*0e40*/  LDS R28, [R31] ;  /* 0x000000001f1c7984 */ /* 0x000e220000000800 */
[----:B------:R-:W-:Y:S01]  /*0e50*/  FADD R8, R8, R27 ;  /* 0x0000001b08087221 */ /* 0x000fe20000000000 */
[C---:B------:R-:W-:Y:S02]  /*0e60*/  LOP3.LUT R27, R20.reuse, 0x70, RZ, 0xfc, !PT ;  /* 0x00000070141b7812 */ /* 0x040fe400078efcff */
[----:B------:R-:W-:Y:S01]  /*0e70*/  LOP3.LUT R29, R20, 0x90, RZ, 0xfc, !PT ;  /* 0x00000090141d7812 */ /* 0x000fe200078efcff */
[----:B------:R-:W-:Y:S01]  /*0e80*/  IMAD.SHL.U32 R21, R21, 0x100, RZ ;  /* 0x0000010015157824 */ /* 0x000fe200078e00ff */
[----:B------:R-:W-:Y:S01]  /*0e90*/  LEA R27, R27, UR4, 0x3 ;  /* 0x000000041b1b7c11 */ /* 0x000fe2000f8e18ff */
[----:B------:R-:W-:Y:S01]  /*0ea0*/  LDS R26, [R26] ;  /* 0x000000001a1a7984 */ /* 0x000fe20000000800 */
[----:B------:R-:W-:-:S04]  /*0eb0*/  LEA R29, R29, UR4, 0x3 ;  /* 0x000000041d1d7c11 */ /* 0x000fc8000f8e18ff */
[----:B------:R-:W2:Y:S04]  /*0ec0*/  LDS R27, [R27] ;  /* 0x000000001b1b7984 */ /* 0x000ea80000000800 */
[----:B------:R-:W3:Y:S01]  /*0ed0*/  LDS R29, [R29] ;  /* 0x000000001d1d7984 */ /* 0x000ee20000000800 */
[----:B-1----:R-:W-:Y:S01]  /*0ee0*/  FSETP.GEU.AND P6, PT, R10, -R13, PT ;  /* 0x8000000d0a00720b */ /* 0x002fe20003fce000 */
[C---:B-----5:R-:W-:Y:S01]  /*0ef0*/  FADD R30, R6.reuse, R11 ;  /* 0x0000000b061e7221 */ /* 0x060fe20000000000 */
[C---:B------:R-:W-:Y:S01]  /*0f00*/  FSETP.GEU.AND P5, PT, R7.reuse, -R12, PT ;  /* 0x8000000c0700720b */ /* 0x040fe20003fae000 */
[----:B------:R1:W-:Y:S01]  /*0f10*/  @P1 STG.E desc[UR6][R4.64], R33 ;  /* 0x0000002104001986 */ /* 0x0003e2000c101906 */
[----:B------:R-:W-:Y:S01]  /*0f20*/  FSETP.GEU.AND P1, PT, R6, -R11, PT ;  /* 0x8000000b0600720b */ /* 0x000fe20003f2e000 */
[----:B------:R-:W-:Y:S01]  /*0f30*/  FADD R10, R10, R13 ;  /* 0x0000000d0a0a7221 */ /* 0x000fe20000000000 */
[----:B------:R-:W-:Y:S01]  /*0f40*/  FADD R7, R7, R12 ;  /* 0x0000000c07077221 */ /* 0x000fe20000000000 */
[----:B------:R-:W-:-:S02]  /*0f50*/  LOP3.LUT R6, R21, 0x20, R20, 0xfe, !PT ;  /* 0x0000002015067812 */ /* 0x000fc400078efe14 */
[----:B------:R-:W-:Y:S02]  /*0f60*/  LOP3.LUT R12, R21, 0x30, R20, 0xfe, !PT ;  /* 0x00000030150c7812 */ /* 0x000fe400078efe14 */
[----:B------:R-:W-:Y:S02]  /*0f70*/  LOP3.LUT R32, R21, 0x40, R20, 0xfe, !PT ;  /* 0x0000004015207812 */ /* 0x000fe400078efe14 */
[----:B-1----:R-:W-:Y:S02]  /*0f80*/  LOP3.LUT R4, R21, 0x10, R20, 0xfe, !PT ;  /* 0x0000001015047812 */ /* 0x002fe400078efe14 */
[----:B------:R-:W-:Y:S02]  /*0f90*/  LOP3.LUT R36, R21, 0x50, R20, 0xfe, !PT ;  /* 0x0000005015247812 */ /* 0x000fe400078efe14 */
[----:B------:R-:W-:Y:S02]  /*0fa0*/  ISETP.LT.AND P4, PT, R4, 0x200, !P0 ;  /* 0x000002000400780c */ /* 0x000fe40004781270 */
[----:B------:R-:W-:-:S02]  /*0fb0*/  FSEL R33, R8, RZ, P3 ;  /* 0x000000ff08217208 */ /* 0x000fc40001800000 */
[----:B------:R-:W-:Y:S02]  /*0fc0*/  ISETP.LT.AND P3, PT, R6, 0x200, !P0 ;  /* 0x000002000600780c */ /* 0x000fe40004761270 */
[----:B------:R-:W-:Y:S02]  /*0fd0*/  FSEL R35, R9, RZ, P2 ;  /* 0x000000ff09237208 */ /* 0x000fe40001000000 */
[----:B------:R-:W-:Y:S02]  /*0fe0*/  ISETP.LT.AND P2, PT, R12, 0x200, !P0 ;  /* 0x000002000c00780c */ /* 0x000fe40004741270 */
[----:B------:R-:W-:Y:S01]  /*0ff0*/  FSEL R37, R10, RZ, P6 ;  /* 0x000000ff0a257208 */ /* 0x000fe20003000000 */
[--C-:B------:R-:W-:Y:S01]  /*1000*/  IMAD R5, R4, 0x31, R19.reuse ;  /* 0x0000003104057824 */ /* 0x100fe200078e0213 */
[----:B------:R-:W-:Y:S02]  /*1010*/  ISETP.LT.AND P6, PT, R32, 0x200, !P0 ;  /* 0x000002002000780c */ /* 0x000fe400047c1270 */
[----:B------:R-:W-:Y:S01]  /*1020*/  FSEL R34, R7, RZ, P5 ;  /* 0x000000ff07227208 */ /* 0x000fe20002800000 */
[--C-:B------:R-:W-:Y:S01]  /*1030*/  IMAD R11, R6, 0x31, R19.reuse ;  /* 0x00000031060b7824 */ /* 0x100fe200078e0213 */
[----:B------:R-:W-:Y:S01]  /*1040*/  ISETP.LT.AND P5, PT, R36, 0x200, !P0 ;  /* 0x000002002400780c */ /* 0x000fe200047a1270 */
[----:B------:R-:W-:-:S02]  /*1050*/  IMAD R9, R12, 0x31, R19 ;  /* 0x000000310c097824 */ /* 0x000fc400078e0213 */
[--C-:B------:R-:W-:Y:S02]  /*1060*/  IMAD R13, R32, 0x31, R19.reuse ;  /* 0x00000031200d7824 */ /* 0x100fe400078e0213 */
[----:B------:R-:W-:Y:S02]  /*1070*/  IMAD R31, R36, 0x31, R19 ;  /* 0x00000031241f7824 */ /* 0x000fe400078e0213 */
[----:B------:R-:W-:Y:S01]  /*1080*/  IMAD.WIDE R4, R5, 0x4, R2 ;  /* 0x0000000405047825 */ /* 0x000fe200078e0202 */
[----:B------:R-:W-:-:S03]  /*1090*/  FSEL R30, R30, RZ, P1 ;  /* 0x000000ff1e1e7208 */ /* 0x000fc60000800000 */
[--C-:B------:R-:W-:Y:S01]  /*10a0*/  IMAD.WIDE R6, R11, 0x4, R2.reuse ;  /* 0x000000040b067825 */ /* 0x100fe200078e0202 */
[----:B------:R1:W-:Y:S03]  /*10b0*/  @P4 STG.E desc[UR6][R4.64], R33 ;  /* 0x0000002104004986 */ /* 0x0003e6000c101906 */
[--C-:B------:R-:W-:Y:S01]  /*10c0*/  IMAD.WIDE R8, R9, 0x4, R2.reuse ;  /* 0x0000000409087825 */ /* 0x100fe200078e0202 */
[----:B------:R-:W-:Y:S03]  /*10d0*/  @P3 STG.E desc[UR6][R6.64], R35 ;  /* 0x0000002306003986 */ /* 0x000fe6000c101906 */
[--C-:B------:R-:W-:Y:S01]  /*10e0*/  IMAD.WIDE R10, R13, 0x4, R2.reuse ;  /* 0x000000040d0a7825 */ /* 0x100fe200078e0202 */
[----:B------:R-:W-:Y:S03]  /*10f0*/  @P2 STG.E desc[UR6][R8.64], R37 ;  /* 0x0000002508002986 */ /* 0x000fe6000c101906 */
[----:B------:R-:W-:Y:S01]  /*1100*/  IMAD.WIDE R12, R31, 0x4, R2 ;  /* 0x000000041f0c7825 */ /* 0x000fe200078e0202 */
[C---:B-1----:R-:W-:Y:S01]  /*1110*/  LOP3.LUT R4, R20.reuse, 0xa0, RZ, 0xfc, !PT ;  /* 0x000000a014047812 */ /* 0x042fe200078efcff */
[----:B------:R-:W-:Y:S01]  /*1120*/  @P6 STG.E desc[UR6][R10.64], R34 ;  /* 0x000000220a006986 */ /* 0x000fe2000c101906 */
[----:B------:R-:W-:Y:S01]  /*1130*/  LOP3.LUT R5, R20, 0xb0, RZ, 0xfc, !PT ;  /* 0x000000b014057812 */ /* 0x000fe200078efcff */
[C---:B0-----:R-:W-:Y:S01]  /*1140*/  FADD R32, R23.reuse, R28 ;  /* 0x0000001c17207221 */ /* 0x041fe20000000000 */
[----:B------:R-:W-:Y:S01]  /*1150*/  FSETP.GEU.AND P1, PT, R23, -R28, PT ;  /* 0x8000001c1700720b */ /* 0x000fe20003f2e000 */
[----:B------:R0:W-:Y:S01]  /*1160*/  @P5 STG.E desc[UR6][R12.64], R30 ;  /* 0x0000001e0c005986 */ /* 0x0001e2000c101906 */
[----:B------:R-:W-:-:S02]  /*1170*/  LEA R23, R5, UR4, 0x3 ;  /* 0x0000000405177c11 */ /* 0x000fc4000f8e18ff */
[----:B0-----:R-:W-:-:S04]  /*1180*/  LEA R13, R4, UR4, 0x3 ;  /* 0x00000004040d7c11 */ /* 0x001fc8000f8e18ff */
[----:B------:R-:W-:Y:S01]  /*1190*/  LDS R23, [R23] ;  /* 0x0000000017177984 */ /* 0x000fe20000000800 */
[----:B------:R-:W-:-:S03]  /*11a0*/  LOP3.LUT R5, R20, 0xc0, RZ, 0xfc, !PT ;  /* 0x000000c014057812 */ /* 0x000fc600078efcff */
[----:B------:R-:W0:Y:S01]  /*11b0*/  LDS R13, [R13] ;  /* 0x000000000d0d7984 */ /* 0x000e220000000800 */
[----:B------:R-:W-:Y:S01]  /*11c0*/  LOP3.LUT R7, R20, 0xd0, RZ, 0xfc, !PT ;  /* 0x000000d014077812 */ /* 0x000fe200078efcff */
[----:B--2---:R-:W-:Y:S01]  /*11d0*/  FADD R31, R24, R27 ;  /* 0x0000001b181f7221 */ /* 0x004fe20000000000 */
[----:B------:R-:W-:Y:S02]  /*11e0*/  LOP3.LUT R9, R20, 0xe0, RZ, 0xfc, !PT ;  /* 0x000000e014097812 */ /* 0x000fe400078efcff */
[----:B------:R-:W-:Y:S01]  /*11f0*/  FSETP.GEU.AND P6, PT, R24, -R27, PT ;  /* 0x8000001b1800720b */ /* 0x000fe20003fce000 */
[C---:B---3--:R-:W-:Y:S01]  /*1200*/  FADD R27, R22.reuse, R29 ;  /* 0x0000001d161b7221 */ /* 0x048fe20000000000 */
[----:B------:R-:W-:Y:S02]  /*1210*/  FSETP.GEU.AND P4, PT, R22, -R29, PT ;  /* 0x8000001d1600720b */ /* 0x000fe40003f8e000 */
[----:B------:R-:W-:Y:S02]  /*1220*/  LEA R33, R5, UR4, 0x3 ;  /* 0x0000000405217c11 */ /* 0x000fe4000f8e18ff */
[----:B------:R-:W-:-:S02]  /*1230*/  LEA R29, R7, UR4, 0x3 ;  /* 0x00000004071d7c11 */ /* 0x000fc4000f8e18ff */
[C---:B------:R-:W-:Y:S01]  /*1240*/  FSETP.GEU.AND P5, PT, R25.reuse, -R26, PT ;  /* 0x8000001a1900720b */ /* 0x040fe20003fae000 */
[----:B------:R-:W-:Y:S01]  /*1250*/  FADD R25, R25, R26 ;  /* 0x0000001a19197221 */ /* 0x000fe20000000000 */
[----:B------:R-:W-:Y:S02]  /*1260*/  LEA R34, R9, UR4, 0x3 ;  /* 0x0000000409227c11 */ /* 0x000fe4000f8e18ff */
[----:B------:R-:W-:Y:S01]  /*1270*/  LOP3.LUT R8, R21, 0x60, R20, 0xfe, !PT ;  /* 0x0000006015087812 */ /* 0x000fe200078efe14 */
[----:B------:R-:W-:Y:S01]  /*1280*/  LDS R29, [R29] ;  /* 0x000000001d1d7984 */ /* 0x000fe20000000800 */
[----:B------:R-:W-:Y:S02]  /*1290*/  LOP3.LUT R10, R21, 0x70, R20, 0xfe, !PT ;  /* 0x00000070150a7812 */ /* 0x000fe400078efe14 */
[----:B------:R-:W-:Y:S01]  /*12a0*/  LOP3.LUT R4, R21, 0x80, R20, 0xfe, !PT ;  /* 0x0000008015047812 */ /* 0x000fe200078efe14 */
[----:B------:R-:W-:Y:S01]  /*12b0*/  LDS R34, [R34] ;  /* 0x0000000022227984 */ /* 0x000fe20000000800 */
[----:B------:R-:W-:-:S02]  /*12c0*/  LOP3.LUT R6, R21, 0x90, R20, 0xfe, !PT ;  /* 0x0000009015067812 */ /* 0x000fc400078efe14 */
[----:B------:R-:W-:Y:S02]  /*12d0*/  LOP3.LUT R12, R21, 0xa0, R20, 0xfe, !PT ;  /* 0x000000a0150c7812 */ /* 0x000fe400078efe14 */
[----:B------:R-:W-:Y:S02]  /*12e0*/  LOP3.LUT R22, R21, 0xb0, R20, 0xfe, !PT ;  /* 0x000000b015167812 */ /* 0x000fe400078efe14 */
[----:B------:R-:W-:Y:S02]  /*12f0*/  LOP3.LUT R24, R21, 0xc0, R20, 0xfe, !PT ;  /* 0x000000c015187812 */ /* 0x000fe400078efe14 */
[----:B------:R-:W-:Y:S02]  /*1300*/  LOP3.LUT R26, R21, 0xd0, R20, 0xfe, !PT ;  /* 0x000000d0151a7812 */ /* 0x000fe400078efe14 */
[----:B------:R-:W-:Y:S02]  /*1310*/  LOP3.LUT R28, R21, 0xe0, R20, 0xfe, !PT ;  /* 0x000000e0151c7812 */ /* 0x000fe400078efe14 */
[----:B------:R-:W-:-:S02]  /*1320*/  LOP3.LUT R30, R21, 0xf0, R20, 0xfe, !PT ;  /* 0x000000f0151e7812 */ /* 0x000fc400078efe14 */
[----:B------:R-:W-:Y:S02]  /*1330*/  FSEL R21, R32, RZ, P1 ;  /* 0x000000ff20157208 */ /* 0x000fe40000800000 */
[----:B------:R1:W2:Y:S01]  /*1340*/  LDS R32, [R33] ;  /* 0x0000000021207984 */ /* 0x0002a20000000800 */
[----:B------:R-:W-:-:S04]  /*1350*/  LOP3.LUT R20, R20, 0xf0, RZ, 0xfc, !PT ;  /* 0x000000f014147812 */ /* 0x000fc800078efcff */
[----:B------:R-:W-:Y:S02]  /*1360*/  LEA R20, R20, UR4, 0x3 ;  /* 0x0000000414147c11 */ /* 0x000fe4000f8e18ff */
[----:B------:R-:W-:Y:S02]  /*1370*/  ISETP.LT.AND P3, PT, R8, 0x200, !P0 ;  /* 0x000002000800780c */ /* 0x000fe40004761270 */
[----:B------:R-:W-:Y:S02]  /*1380*/  ISETP.LT.AND P2, PT, R10, 0x200, !P0 ;  /* 0x000002000a00780c */ /* 0x000fe40004741270 */
[----:B-1----:R-:W-:Y:S02]  /*1390*/  FSEL R33, R25, RZ, P5 ;  /* 0x000000ff19217208 */ /* 0x002fe40002800000 */
[----:B------:R-:W-:Y:S01]  /*13a0*/  ISETP.LT.AND P1, PT, R4, 0x200, !P0 ;  /* 0x000002000400780c */ /* 0x000fe20004721270 */
[----:B------:R-:W1:Y:S01]  /*13b0*/  LDS R25, [R20] ;  /* 0x0000000014197984 */ /* 0x000e620000000800 */
[--C-:B------:R-:W-:Y:S01]  /*13c0*/  IMAD R5, R8, 0x31, R19.reuse ;  /* 0x0000003108057824 */ /* 0x100fe200078e0213 */
[----:B------:R-:W-:Y:S01]  /*13d0*/  FSEL R31, R31, RZ, P6 ;  /* 0x000000ff1f1f7208 */ /* 0x000fe20003000000 */
[--C-:B------:R-:W-:Y:S01]  /*13e0*/  IMAD R7, R10, 0x31, R19.reuse ;  /* 0x000000310a077824 */ /* 0x100fe200078e0213 */
[----:B------:R-:W-:Y:S01]  /*13f0*/  ISETP.LT.AND P6, PT, R6, 0x200, !P0 ;  /* 0x000002000600780c */ /* 0x000fe200047c1270 */
[----:B------:R-:W-:-:S02]  /*1400*/  IMAD R9, R4, 0x31, R19 ;  /* 0x0000003104097824 */ /* 0x000fc400078e0213 */
[----:B------:R-:W-:Y:S02]  /*1410*/  IMAD R11, R6, 0x31, R19 ;  /* 0x00000031060b7824 */ /* 0x000fe400078e0213 */
[----:B------:R-:W-:-:S04]  /*1420*/  IMAD.WIDE R4, R5, 0x4, R2 ;  /* 0x0000000405047825 */ /* 0x000fc800078e0202 */
[----:B------:R-:W-:Y:S01]  /*1430*/  IMAD.WIDE R6, R7, 0x4, R2 ;  /* 0x0000000407067825 */ /* 0x000fe200078e0202 */
[----:B------:R-:W-:-:S03]  /*1440*/  FSEL R27, R27, RZ, P4 ;  /* 0x000000ff1b1b7208 */ /* 0x000fc60002000000 */
[--C-:B------:R-:W-:Y:S01]  /*1450*/  IMAD.WIDE R8, R9, 0x4, R2.reuse ;  /* 0x0000000409087825 */ /* 0x100fe200078e0202 */
[----:B------:R3:W-:Y:S03]  /*1460*/  @P3 STG.E desc[UR6][R4.64], R21 ;  /* 0x0000001504003986 */ /* 0x0007e6000c101906 */
[----:B------:R-:W-:Y:S01]  /*1470*/  IMAD.WIDE R10, R11, 0x4, R2 ;  /* 0x000000040b0a7825 */ /* 0x000fe200078e0202 */
[----:B------:R4:W-:Y:S01]  /*1480*/  @P2 STG.E desc[UR6][R6.64], R31 ;  /* 0x0000001f06002986 */ /* 0x0009e2000c101906 */
[----:B------:R-:W-:-:S03]  /*1490*/  ISETP.LT.AND P2, PT, R22, 0x200, !P0 ;  /* 0x000002001600780c */ /* 0x000fc60004741270 */
[----:B------:R5:W-:Y:S01]  /*14a0*/  @P1 STG.E desc[UR6][R8.64], R33 ;  /* 0x0000002108001986 */ /* 0x000be2000c101906 */
[----:B------:R-:W-:Y:S02]  /*14b0*/  ISETP.LT.AND P1, PT, R12, 0x200, !P0 ;  /* 0x000002000c00780c */ /* 0x000fe40004721270 */
[C---:B0-----:R-:W-:Y:S01]  /*14c0*/  FSETP.GEU.AND P5, PT, R0.reuse, -R13, PT ;  /* 0x8000000d0000720b */ /* 0x041fe20003fae000 */
[----:B------:R0:W-:Y:S01]  /*14d0*/  @P6 STG.E desc[UR6][R10.64], R27 ;  /* 0x0000001b0a006986 */ /* 0x0001e2000c101906 */
[----:B------:R-:W-:Y:S01]  /*14e0*/  FADD R0, R0, R13 ;  /* 0x0000000d00007221 */ /* 0x000fe20000000000 */
[C---:B------:R-:W-:Y:S01]  /*14f0*/  FSETP.GEU.AND P6, PT, R14.reuse, -R23, PT ;  /* 0x800000170e00720b */ /* 0x040fe20003fce000 */
[----:B------:R-:W-:Y:S01]  /*1500*/  FADD R14, R14, R23 ;  /* 0x000000170e0e7221 */ /* 0x000fe20000000000 */
[--C-:B------:R-:W-:Y:S02]  /*1510*/  IMAD R13, R12, 0x31, R19.reuse ;  /* 0x000000310c0d7824 */ /* 0x100fe400078e0213 */
[----:B---3--:R-:W-:Y:S01]  /*1520*/  IMAD R21, R22, 0x31, R19 ;  /* 0x0000003116157824 */ /* 0x008fe200078e0213 */
[----:B------:R-:W-:Y:S01]  /*1530*/  FSEL R23, R0, RZ, P5 ;  /* 0x000000ff00177208 */ /* 0x000fe20002800000 */
[----:B------:R-:W-:-:S04]  /*1540*/  IMAD.WIDE R4, R13, 0x4, R2 ;  /* 0x000000040d047825 */ /* 0x000fc800078e0202 */
[----:B----4-:R-:W-:Y:S01]  /*1550*/  IMAD.WIDE R6, R21, 0x4, R2 ;  /* 0x0000000415067825 */ /* 0x010fe200078e0202 */
[----:B------:R-:W-:Y:S01]  /*1560*/  FSEL R21, R14, RZ, P6 ;  /* 0x000000ff0e157208 */ /* 0x000fe20003000000 */
[----:B------:R-:W-:Y:S01]  /*1570*/  @P1 STG.E desc[UR6][R4.64], R23 ;  /* 0x0000001704001986 */ /* 0x000fe2000c101906 */
[----:B------:R-:W-:Y:S02]  /*1580*/  ISETP.LT.AND P3, PT, R24, 0x200, !P0 ;  /* 0x000002001800780c */ /* 0x000fe40004761270 */
[----:B------:R-:W-:Y:S01]  /*1590*/  ISETP.LT.AND P4, PT, R26, 0x200, !P0 ;  /* 0x000002001a00780c */ /* 0x000fe20004781270 */
[----:B------:R3:W-:Y:S01]  /*15a0*/  @P2 STG.E desc[UR6][R6.64], R21 ;  /* 0x0000001506002986 */ /* 0x0007e2000c101906 */
[----:B------:R-:W-:Y:S02]  /*15b0*/  ISETP.LT.AND P5, PT, R28, 0x200, !P0 ;  /* 0x000002001c00780c */ /* 0x000fe400047a1270 */
[C---:B--2---:R-:W-:Y:S01]  /*15c0*/  FSETP.GEU.AND P2, PT, R15.reuse, -R32, PT ;  /* 0x800000200f00720b */ /* 0x044fe20003f4e000 */
[----:B------:R-:W-:Y:S01]  /*15d0*/  FADD R15, R15, R32 ;  /* 0x000000200f0f7221 */ /* 0x000fe20000000000 */
[----:B------:R-:W-:Y:S01]  /*15e0*/  ISETP.LT.AND P0, PT, R30, 0x200, !P0 ;  /* 0x000002001e00780c */ /* 0x000fe20004701270 */
[----:B-----5:R-:W-:Y:S01]  /*15f0*/  IMAD R9, R24, 0x31, R19 ;  /* 0x0000003118097824 */ /* 0x020fe200078e0213 */
[C---:B------:R-:W-:Y:S01]  /*1600*/  FSETP.GEU.AND P6, PT, R16.reuse, -R29, PT ;  /* 0x8000001d1000720b */ /* 0x040fe20003fce000 */
[----:B------:R-:W-:Y:S01]  /*1610*/  FADD R16, R16, R29 ;  /* 0x0000001d10107221 */ /* 0x000fe20000000000 */
[----:B------:R-:W-:Y:S01]  /*1620*/  FSETP.GEU.AND P1, PT, R17, -R34, PT ;  /* 0x800000221100720b */ /* 0x000fe20003f2e000 */
[----:B0-----:R-:W-:-:S02]  /*1630*/  IMAD R11, R26, 0x31, R19 ;  /* 0x000000311a0b7824 */ /* 0x001fc400078e0213 */
[----:B------:R-:W-:Y:S01]  /*1640*/  FADD R17, R17, R34 ;  /* 0x0000002211117221 */ /* 0x000fe20000000000 */
[----:B------:R-:W-:Y:S01]  /*1650*/  IMAD R13, R28, 0x31, R19 ;  /* 0x000000311c0d7824 */ /* 0x000fe200078e0213 */
[----:B------:R-:W-:Y:S01]  /*1660*/  FSEL R15, R15, RZ, P2 ;  /* 0x000000ff0f0f7208 */ /* 0x000fe20001000000 */
[--C-:B------:R-:W-:Y:S01]  /*1670*/  IMAD.WIDE R8, R9, 0x4, R2.reuse ;  /* 0x0000000409087825 */ /* 0x100fe200078e0202 */
[----:B---3--:R-:W-:Y:S02]  /*1680*/  FSEL R7, R16, RZ, P6 ;  /* 0x000000ff10077208 */ /* 0x008fe40003000000 */
[----:B------:R-:W-:Y:S01]  /*1690*/  FSEL R17, R17, RZ, P1 ;  /* 0x000000ff11117208 */ /* 0x000fe20000800000 */
[----:B------:R-:W-:-:S04]  /*16a0*/  IMAD.WIDE R10, R11, 0x4, R2 ;  /* 0x000000040b0a7825 */ /* 0x000fc800078e0202 */
[C---:B-1----:R-:W-:Y:S01]  /*16b0*/  FADD R0, R18.reuse, R25 ;  /* 0x0000001912007221 */ /* 0x042fe20000000000 */
[----:B------:R-:W-:Y:S01]  /*16c0*/  IMAD.WIDE R12, R13, 0x4, R2 ;  /* 0x000000040d0c7825 */ /* 0x000fe200078e0202 */
[----:B------:R0:W-:Y:S01]  /*16d0*/  @P3 STG.E desc[UR6][R8.64], R15 ;  /* 0x0000000f08003986 */ /* 0x0001e2000c101906 */
[----:B------:R-:W-:Y:S02]  /*16e0*/  FSETP.GEU.AND P1, PT, R18, -R25, PT ;  /* 0x800000191200720b */ /* 0x000fe40003f2e000 */
[----:B------:R-:W-:Y:S01]  /*16f0*/  IMAD R19, R30, 0x31, R19 ;  /* 0x000000311e137824 */ /* 0x000fe200078e0213 */
[----:B------:R0:W-:Y:S01]  /*1700*/  @P4 STG.E desc[UR6][R10.64], R7 ;  /* 0x000000070a004986 */ /* 0x0001e2000c101906 */
[----:B------:R-:W-:-:S03]  /*1710*/  FSEL R5, R0, RZ, P1 ;  /* 0x000000ff00057208 */ /* 0x000fc60000800000 */
[----:B------:R0:W-:Y:S01]  /*1720*/  @P5 STG.E desc[UR6][R12.64], R17 ;  /* 0x000000110c005986 */ /* 0x0001e2000c101906 */
[----:B------:R-:W-:Y:S01]  /*1730*/  IMAD.WIDE R2, R19, 0x4, R2 ;  /* 0x0000000413027825 */ /* 0x000fe200078e0202 */
[----:B0-----:R-:W-:Y:S06]  /*1740*/  @!P0 EXIT ;  /* 0x000000000000894d */ /* 0x001fec0003800000 */
[----:B------:R-:W-:Y:S01]  /*1750*/  STG.E desc[UR6][R2.64], R5 ;  /* 0x0000000502007986 */ /* 0x000fe2000c101906 */
[----:B------:R-:W-:Y:S05]  /*1760*/  EXIT ;  /* 0x000000000000794d */ /* 0x000fea0003800000 */
.L_x_0:
[----:B------:R-:W-:-:S00]  /*1770*/  BRA `(.L_x_0) ;  /* 0xfffffffc00fc7947 */ /* 0x000fc0000383ffff */
[----:B------:R-:W-:-:S00]  /*1780*/  NOP ;  /* 0x0000000000007918 */ /* 0x000fc00000000000 */
[----:B------:R-:W-:-:S00]  /*1790*/  NOP ;  /* 0x0000000000007918 */ /* 0x000fc00000000000 */
[----:B------:R-:W-:-:S00]  /*17a0*/  NOP ;  /* 0x0000000000007918 */ /* 0x000fc00000000000 */
[----:B------:R-:W-:-:S00]  /*17b0*/  NOP ;  /* 0x0000000000007918 */ /* 0x000fc00000000000 */
[----:B------:R-:W-:-:S00]  /*17c0*/  NOP ;  /* 0x0000000000007918 */ /* 0x000fc00000000000 */
[----:B------:R-:W-:-:S00]  /*17d0*/  NOP ;  /* 0x0000000000007918 */ /* 0x000fc00000000000 */
[----:B------:R-:W-:-:S00]  /*17e0*/  NOP ;  /* 0x0000000000007918 */ /* 0x000fc00000000000 */
[----:B------:R-:W-:-:S00]  /*17f0*/  NOP ;  /* 0x0000000000007918 */ /* 0x000fc00000000000 */
.L_x_1:


//--------------------- .nv.shared.triton_poi_fused_convolution_relu_5 --------------------------
	.section	.nv.shared.triton_poi_fused_convolution_relu_5,"aw",@nobits
	.sectionflags	@""
	.align	16
	.zero		1024


//--------------------- .nv.constant0.triton_poi_fused_convolution_relu_5 --------------------------
	.section	.nv.constant0.triton_poi_fused_convolution_relu_5,"a",@progbits
	.sectionflags	@""
	.align	4
.nv.constant0.triton_poi_fused_convolution_relu_5:
	.zero		560
